//
// Generated by NVIDIA NVVM Compiler
//
// Compiler Build ID: CL-36424714
// Cuda compilation tools, release 13.0, V13.0.88
// Based on NVVM 20.0.0
//

.version 9.0
.target sm_100
.address_size 64

	// .globl	_Z10orBitToBitPKhS0_Phi

.visible .entry _Z10orBitToBitPKhS0_Phi(
	.param .u64 .ptr .align 1 _Z10orBitToBitPKhS0_Phi_param_0,
	.param .u64 .ptr .align 1 _Z10orBitToBitPKhS0_Phi_param_1,
	.param .u64 .ptr .align 1 _Z10orBitToBitPKhS0_Phi_param_2,
	.param .u32 _Z10orBitToBitPKhS0_Phi_param_3
)
{
	.reg .pred 	%p<2>;
	.reg .b16 	%rs<4>;
	.reg .b32 	%r<6>;
	.reg .b64 	%rd<11>;

	ld.param.u64 	%rd1, [_Z10orBitToBitPKhS0_Phi_param_0];
	ld.param.u64 	%rd2, [_Z10orBitToBitPKhS0_Phi_param_1];
	ld.param.u64 	%rd3, [_Z10orBitToBitPKhS0_Phi_param_2];
	ld.param.u32 	%r2, [_Z10orBitToBitPKhS0_Phi_param_3];
	mov.u32 	%r3, %ctaid.x;
	mov.u32 	%r4, %ntid.x;
	mov.u32 	%r5, %tid.x;
	mad.lo.s32 	%r1, %r3, %r4, %r5;
	setp.ge.s32 	%p1, %r1, %r2;
	@%p1 bra 	$L__BB0_2;
	cvta.to.global.u64 	%rd4, %rd1;
	cvta.to.global.u64 	%rd5, %rd2;
	cvta.to.global.u64 	%rd6, %rd3;
	cvt.s64.s32 	%rd7, %r1;
	add.s64 	%rd8, %rd4, %rd7;
	ld.global.u8 	%rs1, [%rd8];
	add.s64 	%rd9, %rd5, %rd7;
	ld.global.u8 	%rs2, [%rd9];
	or.b16  	%rs3, %rs2, %rs1;
	add.s64 	%rd10, %rd6, %rd7;
	st.global.u8 	[%rd10], %rs3;
$L__BB0_2:
	ret;

}


// ===== COMPILED SASS (sm_100) =====

	.target	sm_100

	.elftype	@"ET_EXEC"


//--------------------- .note.nv.tkinfo           --------------------------
	.section	.note.nv.tkinfo,"",@"SHT_NOTE"
	.sectionflags	@"SHF_NOTE_NV_TKINFO"
	.tkinfo
        /*0018*/ 	.word	0x00000002
        /*0030*/ 	.string	""
        /*0030*/ 	.string	"ptxas"
        /*0030*/ 	.string	"Cuda compilation tools, release 13.0, V13.0.88"
        /*0030*/ 	.string	"Build cuda_13.0.r13.0/compiler.36424714_0"
        /*0030*/ 	.string	"-arch sm_100 -m 64 "



//--------------------- .note.nv.cuinfo           --------------------------
	.section	.note.nv.cuinfo,"",@"SHT_NOTE"
	.sectionflags	@"SHF_NOTE_NV_CUINFO"
        /*0018*/ 	.short	0x0002
        /*001a*/ 	.short	0x0064
        /*001c*/ 	.short	0x0082
	.zero		2


//--------------------- .nv.info                  --------------------------
	.section	.nv.info,"",@"SHT_CUDA_INFO"
	.align	4


	//----- nvinfo : EIATTR_REGCOUNT
	.align		4
        /*0000*/ 	.byte	0x04, 0x2f
        /*0002*/ 	.short	(.L_1 - .L_0)
	.align		4
.L_0:
        /*0004*/ 	.word	index@(_Z10orBitToBitPKhS0_Phi)
        /*0008*/ 	.word	0x0000000c


	//----- nvinfo : EIATTR_FRAME_SIZE
	.align		4
.L_1:
        /*000c*/ 	.byte	0x04, 0x11
        /*000e*/ 	.short	(.L_3 - .L_2)
	.align		4
.L_2:
        /*0010*/ 	.word	index@(_Z10orBitToBitPKhS0_Phi)
        /*0014*/ 	.word	0x00000000


	//----- nvinfo : EIATTR_MIN_STACK_SIZE
	.align		4
.L_3:
        /*0018*/ 	.byte	0x04, 0x12
        /*001a*/ 	.short	(.L_5 - .L_4)
	.align		4
.L_4:
        /*001c*/ 	.word	index@(_Z10orBitToBitPKhS0_Phi)
        /*0020*/ 	.word	0x00000000
.L_5:


//--------------------- .nv.compat                --------------------------
	.section	.nv.compat,"",@"SHT_CUDA_COMPAT_INFO"
	.align	4
        /*0000*/ 	.byte	0x02, 0x09, 0x00, 0x00, 0x02, 0x02, 0x01, 0x00, 0x02, 0x05, 0x05, 0x00, 0x03, 0x07, 0x01, 0x01
        /*0010*/ 	.byte	0x02, 0x03, 0x00, 0x00, 0x02, 0x06, 0x01, 0x00, 0x04, 0x0b, 0x08, 0x00, 0x09, 0x00, 0x00, 0x00
        /*0020*/ 	.byte	0x00, 0x00, 0x00, 0x00


//--------------------- .nv.info._Z10orBitToBitPKhS0_Phi --------------------------
	.section	.nv.info._Z10orBitToBitPKhS0_Phi,"",@"SHT_CUDA_INFO"
	.sectionflags	@""
	.align	4


	//----- nvinfo : EIATTR_CUDA_API_VERSION
	.align		4
        /*0000*/ 	.byte	0x04, 0x37
        /*0002*/ 	.short	(.L_7 - .L_6)
.L_6:
        /*0004*/ 	.word	0x00000082


	//----- nvinfo : EIATTR_KPARAM_INFO
	.align		4
.L_7:
        /*0008*/ 	.byte	0x04, 0x17
        /*000a*/ 	.short	(.L_9 - .L_8)
.L_8:
        /*000c*/ 	.word	0x00000000
        /*0010*/ 	.short	0x0003
        /*0012*/ 	.short	0x0018
        /*0014*/ 	.byte	0x00, 0xf0, 0x11, 0x00


	//----- nvinfo : EIATTR_KPARAM_INFO
	.align		4
.L_9:
        /*0018*/ 	.byte	0x04, 0x17
        /*001a*/ 	.short	(.L_11 - .L_10)
.L_10:
        /*001c*/ 	.word	0x00000000
        /*0020*/ 	.short	0x0002
        /*0022*/ 	.short	0x0010
        /*0024*/ 	.byte	0x00, 0xf5, 0x21, 0x00


	//----- nvinfo : EIATTR_KPARAM_INFO
	.align		4
.L_11:
        /*0028*/ 	.byte	0x04, 0x17
        /*002a*/ 	.short	(.L_13 - .L_12)
.L_12:
        /*002c*/ 	.word	0x00000000
        /*0030*/ 	.short	0x0001
        /*0032*/ 	.short	0x0008
        /*0034*/ 	.byte	0x00, 0xf5, 0x21, 0x00


	//----- nvinfo : EIATTR_KPARAM_INFO
	.align		4
.L_13:
        /*0038*/ 	.byte	0x04, 0x17
        /*003a*/ 	.short	(.L_15 - .L_14)
.L_14:
        /*003c*/ 	.word	0x00000000
        /*0040*/ 	.short	0x0000
        /*0042*/ 	.short	0x0000
        /*0044*/ 	.byte	0x00, 0xf5, 0x21, 0x00


	//----- nvinfo : EIATTR_SPARSE_MMA_MASK
	.align		4
.L_15:
        /*0048*/ 	.byte	0x03, 0x50
        /*004a*/ 	.short	0x0000


	//----- nvinfo : EIATTR_MAXREG_COUNT
	.align		4
        /*004c*/ 	.byte	0x03, 0x1b
        /*004e*/ 	.short	0x00ff


	//----- nvinfo : EIATTR_MERCURY_ISA_VERSION
	.align		4
        /*0050*/ 	.byte	0x03, 0x5f
        /*0052*/ 	.short	0x0101


	//----- nvinfo : EIATTR_VRC_CTA_INIT_COUNT
	.align		4
        /*0054*/ 	.byte	0x02, 0x4a
	.zero		1
	.zero		1


	//----- nvinfo : EIATTR_EXIT_INSTR_OFFSETS
	.align		4
        /*0058*/ 	.byte	0x04, 0x1c
        /*005a*/ 	.short	(.L_17 - .L_16)


	//   ....[0]....
.L_16:
        /*005c*/ 	.word	0x00000070


	//   ....[1]....
        /*0060*/ 	.word	0x00000160


	//----- nvinfo : EIATTR_CBANK_PARAM_SIZE
	.align		4
.L_17:
        /*0064*/ 	.byte	0x03, 0x19
        /*0066*/ 	.short	0x001c


	//----- nvinfo : EIATTR_PARAM_CBANK
	.align		4
        /*0068*/ 	.byte	0x04, 0x0a
        /*006a*/ 	.short	(.L_19 - .L_18)
	.align		4
.L_18:
        /*006c*/ 	.word	index@(.nv.constant0._Z10orBitToBitPKhS0_Phi)
        /*0070*/ 	.short	0x0380
        /*0072*/ 	.short	0x001c


	//----- nvinfo : EIATTR_SW_WAR
	.align		4
.L_19:
        /*0074*/ 	.byte	0x04, 0x36
        /*0076*/ 	.short	(.L_21 - .L_20)
.L_20:
        /*0078*/ 	.word	0x00000008
.L_21:


//--------------------- .nv.callgraph             --------------------------
	.section	.nv.callgraph,"",@"SHT_CUDA_CALLGRAPH"
	.align	4
	.sectionentsize	8
	.align		4
        /*0000*/ 	.word	0x00000000
	.align		4
        /*0004*/ 	.word	0xffffffff
	.align		4
        /*0008*/ 	.word	0x00000000
	.align		4
        /*000c*/ 	.word	0xfffffffe
	.align		4
        /*0010*/ 	.word	0x00000000
	.align		4
        /*0014*/ 	.word	0xfffffffd
	.align		4
        /*0018*/ 	.word	0x00000000
	.align		4
        /*001c*/ 	.word	0xfffffffc


//--------------------- .text._Z10orBitToBitPKhS0_Phi --------------------------
	.section	.text._Z10orBitToBitPKhS0_Phi,"ax",@progbits
	.align	128
        .global         _Z10orBitToBitPKhS0_Phi
        .type           _Z10orBitToBitPKhS0_Phi,@function
        .size           _Z10orBitToBitPKhS0_Phi,(.L_x_1 - _Z10orBitToBitPKhS0_Phi)
        .other          _Z10orBitToBitPKhS0_Phi,@"STO_CUDA_ENTRY STV_DEFAULT"
_Z10orBitToBitPKhS0_Phi:
.text._Z10orBitToBitPKhS0_Phi:
[----:B------:R-:W-:Y:S01]  /*0000*/  LDC R1, c[0x0][0x37c] ;  /* 0x0000df00ff017b82 */ /* 0x000fe20000000800 */
[----:B------:R-:W0:Y:S07]  /*0010*/  S2R R3, SR_TID.X ;  /* 0x0000000000037919 */ /* 0x000e2e0000002100 */
[----:B------:R-:W0:Y:S01]  /*0020*/  S2UR UR4, SR_CTAID.X ;  /* 0x00000000000479c3 */ /* 0x000e220000002500 */
[----:B------:R-:W1:Y:S07]  /*0030*/  LDCU UR5, c[0x0][0x398] ;  /* 0x00007300ff0577ac */ /* 0x000e6e0008000800 */
[----:B------:R-:W0:Y:S02]  /*0040*/  LDC R6, c[0x0][0x360] ;  /* 0x0000d800ff067b82 */ /* 0x000e240000000800 */
[----:B0-----:R-:W-:-:S05]  /*0050*/  IMAD R6, R6, UR4, R3 ;  /* 0x0000000406067c24 */ /* 0x001fca000f8e0203 */
[----:B-1----:R-:W-:-:S13]  /*0060*/  ISETP.GE.AND P0, PT, R6, UR5, PT ;  /* 0x0000000506007c0c */ /* 0x002fda000bf06270 */
[----:B------:R-:W-:Y:S05]  /*0070*/  @P0 EXIT ;  /* 0x000000000000094d */ /* 0x000fea0003800000 */
[----:B------:R-:W0:Y:S01]  /*0080*/  LDCU.128 UR8, c[0x0][0x380] ;  /* 0x00007000ff0877ac */ /* 0x000e220008000c00 */
[----:B------:R-:W-:Y:S01]  /*0090*/  SHF.R.S32.HI R0, RZ, 0x1f, R6 ;  /* 0x0000001fff007819 */ /* 0x000fe20000011406 */
[----:B------:R-:W1:Y:S01]  /*00a0*/  LDCU.64 UR4, c[0x0][0x358] ;  /* 0x00006b00ff0477ac */ /* 0x000e620008000a00 */
[----:B------:R-:W2:Y:S01]  /*00b0*/  LDCU.64 UR6, c[0x0][0x390] ;  /* 0x00007200ff0677ac */ /* 0x000ea20008000a00 */
[C---:B0-----:R-:W-:Y:S02]  /*00c0*/  IADD3 R4, P1, PT, R6.reuse, UR10, RZ ;  /* 0x0000000a06047c10 */ /* 0x041fe4000ff3e0ff */
[----:B------:R-:W-:Y:S02]  /*00d0*/  IADD3 R2, P0, PT, R6, UR8, RZ ;  /* 0x0000000806027c10 */ /* 0x000fe4000ff1e0ff */
[C---:B------:R-:W-:Y:S02]  /*00e0*/  IADD3.X R5, PT, PT, R0.reuse, UR11, RZ, P1, !PT ;  /* 0x0000000b00057c10 */ /* 0x040fe40008ffe4ff */
[----:B------:R-:W-:-:S04]  /*00f0*/  IADD3.X R3, PT, PT, R0, UR9, RZ, P0, !PT ;  /* 0x0000000900037c10 */ /* 0x000fc800087fe4ff */
[----:B-1----:R-:W3:Y:S04]  /*0100*/  LDG.E.U8 R5, desc[UR4][R4.64] ;  /* 0x0000000404057981 */ /* 0x002ee8000c1e1100 */
[----:B------:R-:W3:Y:S01]  /*0110*/  LDG.E.U8 R2, desc[UR4][R2.64] ;  /* 0x0000000402027981 */ /* 0x000ee2000c1e1100 */
[----:B--2---:R-:W-:-:S04]  /*0120*/  IADD3 R6, P0, PT, R6, UR6, RZ ;  /* 0x0000000606067c10 */ /* 0x004fc8000ff1e0ff */
[----:B------:R-:W-:Y:S02]  /*0130*/  IADD3.X R7, PT, PT, R0, UR7, RZ, P0, !PT ;  /* 0x0000000700077c10 */ /* 0x000fe400087fe4ff */
[----:B---3--:R-:W-:-:S05]  /*0140*/  LOP3.LUT R9, R5, R2, RZ, 0xfc, !PT ;  /* 0x0000000205097212 */ /* 0x008fca00078efcff */
[----:B------:R-:W-:Y:S01]  /*0150*/  STG.E.U8 desc[UR4][R6.64], R9 ;  /* 0x0000000906007986 */ /* 0x000fe2000c101104 */
[----:B------:R-:W-:Y:S05]  /*0160*/  EXIT ;  /* 0x000000000000794d */ /* 0x000fea0003800000 */
.L_x_0:
[----:B------:R-:W-:-:S00]  /*0170*/  BRA `(.L_x_0) ;  /* 0xfffffffc00fc7947 */ /* 0x000fc0000383ffff */
[----:B------:R-:W-:-:S00]  /*0180*/  NOP ;  /* 0x0000000000007918 */ /* 0x000fc00000000000 */
[----:B------:R-:W-:-:S00]  /*0190*/  NOP ;  /* 0x0000000000007918 */ /* 0x000fc00000000000 */
[----:B------:R-:W-:-:S00]  /*01a0*/  NOP ;  /* 0x0000000000007918 */ /* 0x000fc00000000000 */
[----:B------:R-:W-:-:S00]  /*01b0*/  NOP ;  /* 0x0000000000007918 */ /* 0x000fc00000000000 */
[----:B------:R-:W-:-:S00]  /*01c0*/  NOP ;  /* 0x0000000000007918 */ /* 0x000fc00000000000 */
[----:B------:R-:W-:-:S00]  /*01d0*/  NOP ;  /* 0x0000000000007918 */ /* 0x000fc00000000000 */
[----:B------:R-:W-:-:S00]  /*01e0*/  NOP ;  /* 0x0000000000007918 */ /* 0x000fc00000000000 */
[----:B------:R-:W-:-:S00]  /*01f0*/  NOP ;  /* 0x0000000000007918 */ /* 0x000fc00000000000 */
.L_x_1:


//--------------------- .nv.shared.reserved.0     --------------------------
	.section	.nv.shared.reserved.0,"aw",@nobits
	.weak		__nv_reservedSMEM_offset_0_alias
	.size		__nv_reservedSMEM_offset_0_alias, 0, 64
	.other		__nv_reservedSMEM_offset_0_alias,@"STO_CUDA_RESERVED_SHARED STV_DEFAULT"
__nv_reservedSMEM_offset_0_alias:
	.zero		0
	.zero		64


//--------------------- .nv.constant0._Z10orBitToBitPKhS0_Phi --------------------------
	.section	.nv.constant0._Z10orBitToBitPKhS0_Phi,"a",@progbits
	.sectionflags	@""
	.align	4
.nv.constant0._Z10orBitToBitPKhS0_Phi:
	.zero		924


//--------------------- SYMBOLS --------------------------

	.type		.nv.reservedSmem.offset0,@object
	.size		.nv.reservedSmem.offset0,0x4
